//
// Generated by NVIDIA NVVM Compiler
//
// Compiler Build ID: CL-36424714
// Cuda compilation tools, release 13.0, V13.0.88
// Based on NVVM 20.0.0
//

.version 9.0
.target sm_100
.address_size 64

	// .globl	_Z37convolution_tiled_2D_const_mem_kernelPfS_ii
.const .align 4 .b8 F_c[36];
// _ZZ37convolution_tiled_2D_const_mem_kernelPfS_iiE3N_s has been demoted

.visible .entry _Z37convolution_tiled_2D_const_mem_kernelPfS_ii(
	.param .u64 .ptr .align 1 _Z37convolution_tiled_2D_const_mem_kernelPfS_ii_param_0,
	.param .u64 .ptr .align 1 _Z37convolution_tiled_2D_const_mem_kernelPfS_ii_param_1,
	.param .u32 _Z37convolution_tiled_2D_const_mem_kernelPfS_ii_param_2,
	.param .u32 _Z37convolution_tiled_2D_const_mem_kernelPfS_ii_param_3
)
{
	.reg .pred 	%p<16>;
	.reg .b32 	%r<23>;
	.reg .b32 	%f<29>;
	.reg .b64 	%rd<9>;
	// demoted variable
	.shared .align 4 .b8 _ZZ37convolution_tiled_2D_const_mem_kernelPfS_iiE3N_s[4096];
	ld.param.u64 	%rd1, [_Z37convolution_tiled_2D_const_mem_kernelPfS_ii_param_0];
	ld.param.u64 	%rd2, [_Z37convolution_tiled_2D_const_mem_kernelPfS_ii_param_1];
	ld.param.u32 	%r6, [_Z37convolution_tiled_2D_const_mem_kernelPfS_ii_param_2];
	ld.param.u32 	%r7, [_Z37convolution_tiled_2D_const_mem_kernelPfS_ii_param_3];
	mov.u32 	%r1, %tid.x;
	mov.u32 	%r2, %tid.y;
	mov.u32 	%r8, %ctaid.y;
	mov.u32 	%r9, %ctaid.x;
	mad.lo.s32 	%r3, %r8, 30, %r2;
	mad.lo.s32 	%r4, %r9, 30, %r1;
	setp.ne.s32 	%p2, %r3, 0;
	setp.le.s32 	%p3, %r3, %r7;
	and.pred  	%p4, %p2, %p3;
	setp.ne.s32 	%p5, %r4, 0;
	setp.le.s32 	%p6, %r4, %r6;
	and.pred  	%p7, %p5, %p6;
	and.pred  	%p1, %p4, %p7;
	shl.b32 	%r10, %r2, 7;
	mov.u32 	%r11, _ZZ37convolution_tiled_2D_const_mem_kernelPfS_iiE3N_s;
	add.s32 	%r12, %r11, %r10;
	shl.b32 	%r13, %r1, 2;
	add.s32 	%r5, %r12, %r13;
	not.pred 	%p9, %p1;
	@%p9 bra 	$L__BB0_2;
	cvta.to.global.u64 	%rd3, %rd1;
	add.s32 	%r15, %r3, -1;
	mad.lo.s32 	%r16, %r6, %r15, %r4;
	add.s32 	%r17, %r16, -1;
	mul.wide.u32 	%rd4, %r17, 4;
	add.s64 	%rd5, %rd3, %rd4;
	ld.global.f32 	%f1, [%rd5];
	st.shared.f32 	[%r5], %f1;
	bra.uni 	$L__BB0_3;
$L__BB0_2:
	mov.b32 	%r14, 0;
	st.shared.u32 	[%r5], %r14;
$L__BB0_3:
	bar.sync 	0;
	@%p9 bra 	$L__BB0_6;
	add.s32 	%r18, %r2, -1;
	setp.gt.u32 	%p11, %r18, 29;
	setp.eq.s32 	%p12, %r1, 0;
	setp.gt.u32 	%p13, %r1, 30;
	or.pred  	%p14, %p11, %p13;
	or.pred  	%p15, %p14, %p12;
	@%p15 bra 	$L__BB0_6;
	ld.const.f32 	%f2, [F_c];
	ld.shared.f32 	%f3, [%r5+-132];
	fma.rn.f32 	%f4, %f2, %f3, 0f00000000;
	ld.const.f32 	%f5, [F_c+4];
	ld.shared.f32 	%f6, [%r5+-128];
	fma.rn.f32 	%f7, %f5, %f6, %f4;
	ld.const.f32 	%f8, [F_c+8];
	ld.shared.f32 	%f9, [%r5+-124];
	fma.rn.f32 	%f10, %f8, %f9, %f7;
	ld.const.f32 	%f11, [F_c+12];
	ld.shared.f32 	%f12, [%r5+-4];
	fma.rn.f32 	%f13, %f11, %f12, %f10;
	ld.const.f32 	%f14, [F_c+16];
	ld.shared.f32 	%f15, [%r5];
	fma.rn.f32 	%f16, %f14, %f15, %f13;
	ld.const.f32 	%f17, [F_c+20];
	ld.shared.f32 	%f18, [%r5+4];
	fma.rn.f32 	%f19, %f17, %f18, %f16;
	ld.const.f32 	%f20, [F_c+24];
	ld.shared.f32 	%f21, [%r5+124];
	fma.rn.f32 	%f22, %f20, %f21, %f19;
	ld.const.f32 	%f23, [F_c+28];
	ld.shared.f32 	%f24, [%r5+128];
	fma.rn.f32 	%f25, %f23, %f24, %f22;
	ld.const.f32 	%f26, [F_c+32];
	ld.shared.f32 	%f27, [%r5+132];
	fma.rn.f32 	%f28, %f26, %f27, %f25;
	add.s32 	%r20, %r3, -1;
	mad.lo.s32 	%r21, %r6, %r20, %r4;
	add.s32 	%r22, %r21, -1;
	cvta.to.global.u64 	%rd6, %rd2;
	mul.wide.u32 	%rd7, %r22, 4;
	add.s64 	%rd8, %rd6, %rd7;
	st.global.f32 	[%rd8], %f28;
$L__BB0_6:
	ret;

}


// ===== COMPILED SASS (sm_100) =====

	.target	sm_100

	.elftype	@"ET_EXEC"


//--------------------- .note.nv.tkinfo           --------------------------
	.section	.note.nv.tkinfo,"",@"SHT_NOTE"
	.sectionflags	@"SHF_NOTE_NV_TKINFO"
	.tkinfo
        /*0018*/ 	.word	0x00000002
        /*0030*/ 	.string	""
        /*0030*/ 	.string	"ptxas"
        /*0030*/ 	.string	"Cuda compilation tools, release 13.0, V13.0.88"
        /*0030*/ 	.string	"Build cuda_13.0.r13.0/compiler.36424714_0"
        /*0030*/ 	.string	"-arch sm_100 -m 64 "



//--------------------- .note.nv.cuinfo           --------------------------
	.section	.note.nv.cuinfo,"",@"SHT_NOTE"
	.sectionflags	@"SHF_NOTE_NV_CUINFO"
        /*0018*/ 	.short	0x0002
        /*001a*/ 	.short	0x0064
        /*001c*/ 	.short	0x0082
	.zero		2


//--------------------- .nv.info                  --------------------------
	.section	.nv.info,"",@"SHT_CUDA_INFO"
	.align	4


	//----- nvinfo : EIATTR_REGCOUNT
	.align		4
        /*0000*/ 	.byte	0x04, 0x2f
        /*0002*/ 	.short	(.L_2 - .L_1)
	.align		4
.L_1:
        /*0004*/ 	.word	index@(_Z37convolution_tiled_2D_const_mem_kernelPfS_ii)
        /*0008*/ 	.word	0x00000016


	//----- nvinfo : EIATTR_FRAME_SIZE
	.align		4
.L_2:
        /*000c*/ 	.byte	0x04, 0x11
        /*000e*/ 	.short	(.L_4 - .L_3)
	.align		4
.L_3:
        /*0010*/ 	.word	index@(_Z37convolution_tiled_2D_const_mem_kernelPfS_ii)
        /*0014*/ 	.word	0x00000000


	//----- nvinfo : EIATTR_MIN_STACK_SIZE
	.align		4
.L_4:
        /*0018*/ 	.byte	0x04, 0x12
        /*001a*/ 	.short	(.L_6 - .L_5)
	.align		4
.L_5:
        /*001c*/ 	.word	index@(_Z37convolution_tiled_2D_const_mem_kernelPfS_ii)
        /*0020*/ 	.word	0x00000000
.L_6:


//--------------------- .nv.compat                --------------------------
	.section	.nv.compat,"",@"SHT_CUDA_COMPAT_INFO"
	.align	4
        /*0000*/ 	.byte	0x02, 0x09, 0x00, 0x00, 0x02, 0x02, 0x01, 0x00, 0x02, 0x05, 0x05, 0x00, 0x03, 0x07, 0x01, 0x01
        /*0010*/ 	.byte	0x02, 0x03, 0x00, 0x00, 0x02, 0x06, 0x01, 0x00, 0x04, 0x0b, 0x08, 0x00, 0x09, 0x00, 0x00, 0x00
        /*0020*/ 	.byte	0x00, 0x00, 0x00, 0x00


//--------------------- .nv.info._Z37convolution_tiled_2D_const_mem_kernelPfS_ii --------------------------
	.section	.nv.info._Z37convolution_tiled_2D_const_mem_kernelPfS_ii,"",@"SHT_CUDA_INFO"
	.sectionflags	@""
	.align	4


	//----- nvinfo : EIATTR_CUDA_API_VERSION
	.align		4
        /*0000*/ 	.byte	0x04, 0x37
        /*0002*/ 	.short	(.L_8 - .L_7)
.L_7:
        /*0004*/ 	.word	0x00000082


	//----- nvinfo : EIATTR_KPARAM_INFO
	.align		4
.L_8:
        /*0008*/ 	.byte	0x04, 0x17
        /*000a*/ 	.short	(.L_10 - .L_9)
.L_9:
        /*000c*/ 	.word	0x00000000
        /*0010*/ 	.short	0x0003
        /*0012*/ 	.short	0x0014
        /*0014*/ 	.byte	0x00, 0xf0, 0x11, 0x00


	//----- nvinfo : EIATTR_KPARAM_INFO
	.align		4
.L_10:
        /*0018*/ 	.byte	0x04, 0x17
        /*001a*/ 	.short	(.L_12 - .L_11)
.L_11:
        /*001c*/ 	.word	0x00000000
        /*0020*/ 	.short	0x0002
        /*0022*/ 	.short	0x0010
        /*0024*/ 	.byte	0x00, 0xf0, 0x11, 0x00


	//----- nvinfo : EIATTR_KPARAM_INFO
	.align		4
.L_12:
        /*0028*/ 	.byte	0x04, 0x17
        /*002a*/ 	.short	(.L_14 - .L_13)
.L_13:
        /*002c*/ 	.word	0x00000000
        /*0030*/ 	.short	0x0001
        /*0032*/ 	.short	0x0008
        /*0034*/ 	.byte	0x00, 0xf5, 0x21, 0x00


	//----- nvinfo : EIATTR_KPARAM_INFO
	.align		4
.L_14:
        /*0038*/ 	.byte	0x04, 0x17
        /*003a*/ 	.short	(.L_16 - .L_15)
.L_15:
        /*003c*/ 	.word	0x00000000
        /*0040*/ 	.short	0x0000
        /*0042*/ 	.short	0x0000
        /*0044*/ 	.byte	0x00, 0xf5, 0x21, 0x00


	//----- nvinfo : EIATTR_SPARSE_MMA_MASK
	.align		4
.L_16:
        /*0048*/ 	.byte	0x03, 0x50
        /*004a*/ 	.short	0x0000


	//----- nvinfo : EIATTR_MAXREG_COUNT
	.align		4
        /*004c*/ 	.byte	0x03, 0x1b
        /*004e*/ 	.short	0x00ff


	//----- nvinfo : EIATTR_NUM_BARRIERS
	.align		4
        /*0050*/ 	.byte	0x02, 0x4c
        /*0052*/ 	.byte	0x01
	.zero		1


	//----- nvinfo : EIATTR_MERCURY_ISA_VERSION
	.align		4
        /*0054*/ 	.byte	0x03, 0x5f
        /*0056*/ 	.short	0x0101


	//----- nvinfo : EIATTR_VRC_CTA_INIT_COUNT
	.align		4
        /*0058*/ 	.byte	0x02, 0x4a
	.zero		1
	.zero		1


	//----- nvinfo : EIATTR_EXIT_INSTR_OFFSETS
	.align		4
        /*005c*/ 	.byte	0x04, 0x1c
        /*005e*/ 	.short	(.L_18 - .L_17)


	//   ....[0]....
.L_17:
        /*0060*/ 	.word	0x000001c0


	//   ....[1]....
        /*0064*/ 	.word	0x00000210


	//   ....[2]....
        /*0068*/ 	.word	0x000003d0


	//----- nvinfo : EIATTR_CBANK_PARAM_SIZE
	.align		4
.L_18:
        /*006c*/ 	.byte	0x03, 0x19
        /*006e*/ 	.short	0x0018


	//----- nvinfo : EIATTR_PARAM_CBANK
	.align		4
        /*0070*/ 	.byte	0x04, 0x0a
        /*0072*/ 	.short	(.L_20 - .L_19)
	.align		4
.L_19:
        /*0074*/ 	.word	index@(.nv.constant0._Z37convolution_tiled_2D_const_mem_kernelPfS_ii)
        /*0078*/ 	.short	0x0380
        /*007a*/ 	.short	0x0018


	//----- nvinfo : EIATTR_SW_WAR
	.align		4
.L_20:
        /*007c*/ 	.byte	0x04, 0x36
        /*007e*/ 	.short	(.L_22 - .L_21)
.L_21:
        /*0080*/ 	.word	0x00000008
.L_22:


//--------------------- .nv.callgraph             --------------------------
	.section	.nv.callgraph,"",@"SHT_CUDA_CALLGRAPH"
	.align	4
	.sectionentsize	8
	.align		4
        /*0000*/ 	.word	0x00000000
	.align		4
        /*0004*/ 	.word	0xffffffff
	.align		4
        /*0008*/ 	.word	0x00000000
	.align		4
        /*000c*/ 	.word	0xfffffffe
	.align		4
        /*0010*/ 	.word	0x00000000
	.align		4
        /*0014*/ 	.word	0xfffffffd
	.align		4
        /*0018*/ 	.word	0x00000000
	.align		4
        /*001c*/ 	.word	0xfffffffc


//--------------------- .nv.constant3             --------------------------
	.section	.nv.constant3,"a",@progbits
	.align	4
.nv.constant3:
	.type		F_c,@object
	.size		F_c,(.L_0 - F_c)
F_c:
	.zero		36
.L_0:


//--------------------- .text._Z37convolution_tiled_2D_const_mem_kernelPfS_ii --------------------------
	.section	.text._Z37convolution_tiled_2D_const_mem_kernelPfS_ii,"ax",@progbits
	.align	128
        .global         _Z37convolution_tiled_2D_const_mem_kernelPfS_ii
        .type           _Z37convolution_tiled_2D_const_mem_kernelPfS_ii,@function
        .size           _Z37convolution_tiled_2D_const_mem_kernelPfS_ii,(.L_x_1 - _Z37convolution_tiled_2D_const_mem_kernelPfS_ii)
        .other          _Z37convolution_tiled_2D_const_mem_kernelPfS_ii,@"STO_CUDA_ENTRY STV_DEFAULT"
_Z37convolution_tiled_2D_const_mem_kernelPfS_ii:
.text._Z37convolution_tiled_2D_const_mem_kernelPfS_ii:
[----:B------:R-:W-:Y:S01]  /*0000*/  LDC R1, c[0x0][0x37c] ;  /* 0x0000df00ff017b82 */ /* 0x000fe20000000800 */
[----:B------:R-:W0:Y:S01]  /*0010*/  S2R R8, SR_TID.Y ;  /* 0x0000000000087919 */ /* 0x000e220000002200 */
[----:B------:R-:W1:Y:S01]  /*0020*/  LDCU.64 UR8, c[0x0][0x390] ;  /* 0x00007200ff0877ac */ /* 0x000e620008000a00 */
[----:B------:R-:W0:Y:S01]  /*0030*/  S2R R3, SR_CTAID.Y ;  /* 0x0000000000037919 */ /* 0x000e220000002600 */
[----:B------:R-:W2:Y:S01]  /*0040*/  LDCU.64 UR6, c[0x0][0x358] ;  /* 0x00006b00ff0677ac */ /* 0x000ea20008000a00 */
[----:B------:R-:W3:Y:S01]  /*0050*/  S2R R9, SR_TID.X ;  /* 0x0000000000097919 */ /* 0x000ee20000002100 */
[----:B------:R-:W3:Y:S01]  /*0060*/  S2R R2, SR_CTAID.X ;  /* 0x0000000000027919 */ /* 0x000ee20000002500 */
[----:B0-----:R-:W-:-:S05]  /*0070*/  IMAD R3, R3, 0x1e, R8 ;  /* 0x0000001e03037824 */ /* 0x001fca00078e0208 */
[----:B-1----:R-:W-:Y:S01]  /*0080*/  ISETP.GT.AND P0, PT, R3, UR9, PT ;  /* 0x0000000903007c0c */ /* 0x002fe2000bf04270 */
[----:B---3--:R-:W-:-:S03]  /*0090*/  IMAD R2, R2, 0x1e, R9 ;  /* 0x0000001e02027824 */ /* 0x008fc600078e0209 */
[----:B------:R-:W-:Y:S02]  /*00a0*/  ISETP.NE.AND P0, PT, R3, RZ, !P0 ;  /* 0x000000ff0300720c */ /* 0x000fe40004705270 */
[----:B------:R-:W-:-:S04]  /*00b0*/  ISETP.GT.AND P1, PT, R2, UR8, PT ;  /* 0x0000000802007c0c */ /* 0x000fc8000bf24270 */
[----:B------:R-:W-:-:S04]  /*00c0*/  ISETP.NE.AND P1, PT, R2, RZ, !P1 ;  /* 0x000000ff0200720c */ /* 0x000fc80004f25270 */
[----:B------:R-:W-:-:S13]  /*00d0*/  PLOP3.LUT P0, PT, P0, P1, PT, 0x80, 0x8 ;  /* 0x000000000008781c */ /* 0x000fda0000703070 */
[----:B------:R-:W0:Y:S01]  /*00e0*/  @P0 LDC.64 R4, c[0x0][0x380] ;  /* 0x0000e000ff040b82 */ /* 0x000e220000000a00 */
[----:B------:R-:W-:-:S05]  /*00f0*/  @P0 IADD3 R7, PT, PT, R3, -0x1, RZ ;  /* 0xffffffff03070810 */ /* 0x000fca0007ffe0ff */
[----:B------:R-:W-:-:S05]  /*0100*/  @P0 IMAD R7, R7, UR8, R2 ;  /* 0x0000000807070c24 */ /* 0x000fca000f8e0202 */
[----:B------:R-:W-:-:S05]  /*0110*/  @P0 IADD3 R7, PT, PT, R7, -0x1, RZ ;  /* 0xffffffff07070810 */ /* 0x000fca0007ffe0ff */
[----:B0-----:R-:W-:-:S06]  /*0120*/  @P0 IMAD.WIDE.U32 R4, R7, 0x4, R4 ;  /* 0x0000000407040825 */ /* 0x001fcc00078e0004 */
[----:B--2---:R-:W2:Y:S01]  /*0130*/  @P0 LDG.E R5, desc[UR6][R4.64] ;  /* 0x0000000604050981 */ /* 0x004ea2000c1e1900 */
[----:B------:R-:W0:Y:S01]  /*0140*/  S2UR UR5, SR_CgaCtaId ;  /* 0x00000000000579c3 */ /* 0x000e220000008800 */
[----:B------:R-:W-:Y:S02]  /*0150*/  UMOV UR4, 0x400 ;  /* 0x0000040000047882 */ /* 0x000fe40000000000 */
[----:B0-----:R-:W-:-:S06]  /*0160*/  ULEA UR4, UR5, UR4, 0x18 ;  /* 0x0000000405047291 */ /* 0x001fcc000f8ec0ff */
[----:B------:R-:W-:-:S04]  /*0170*/  LEA R0, R8, UR4, 0x7 ;  /* 0x0000000408007c11 */ /* 0x000fc8000f8e38ff */
[----:B------:R-:W-:-:S05]  /*0180*/  LEA R6, R9, R0, 0x2 ;  /* 0x0000000009067211 */ /* 0x000fca00078e10ff */
[----:B--2---:R0:W-:Y:S04]  /*0190*/  @P0 STS [R6], R5 ;  /* 0x0000000506000388 */ /* 0x0041e80000000800 */
[----:B------:R0:W-:Y:S01]  /*01a0*/  @!P0 STS [R6], RZ ;  /* 0x000000ff06008388 */ /* 0x0001e20000000800 */
[----:B------:R-:W-:Y:S06]  /*01b0*/  BAR.SYNC.DEFER_BLOCKING 0x0 ;  /* 0x0000000000007b1d */ /* 0x000fec0000010000 */
[----:B------:R-:W-:Y:S05]  /*01c0*/  @!P0 EXIT ;  /* 0x000000000000894d */ /* 0x000fea0003800000 */
[----:B------:R-:W-:Y:S02]  /*01d0*/  IADD3 R0, PT, PT, R8, -0x1, RZ ;  /* 0xffffffff08007810 */ /* 0x000fe40007ffe0ff */
[----:B------:R-:W-:-:S04]  /*01e0*/  ISETP.GT.U32.AND P0, PT, R9, 0x1e, PT ;  /* 0x0000001e0900780c */ /* 0x000fc80003f04070 */
[----:B------:R-:W-:-:S04]  /*01f0*/  ISETP.GT.U32.OR P0, PT, R0, 0x1d, P0 ;  /* 0x0000001d0000780c */ /* 0x000fc80000704470 */
[----:B------:R-:W-:-:S13]  /*0200*/  ISETP.EQ.OR P0, PT, R9, RZ, P0 ;  /* 0x000000ff0900720c */ /* 0x000fda0000702670 */
[----:B------:R-:W-:Y:S05]  /*0210*/  @P0 EXIT ;  /* 0x000000000000094d */ /* 0x000fea0003800000 */
[----:B------:R-:W1:Y:S01]  /*0220*/  LDS R0, [R6+-0x84] ;  /* 0xffff7c0006007984 */ /* 0x000e620000000800 */
[----:B------:R-:W1:Y:S01]  /*0230*/  LDCU.128 UR12, c[0x3][URZ] ;  /* 0x00c00000ff0c77ac */ /* 0x000e620008000c00 */
[----:B------:R-:W-:Y:S02]  /*0240*/  IADD3 R3, PT, PT, R3, -0x1, RZ ;  /* 0xffffffff03037810 */ /* 0x000fe40007ffe0ff */
[----:B0-----:R-:W0:Y:S01]  /*0250*/  LDS R5, [R6+-0x80] ;  /* 0xffff800006057984 */ /* 0x001e220000000800 */
[----:B------:R-:W2:Y:S02]  /*0260*/  LDCU.128 UR16, c[0x3][0x10] ;  /* 0x00c00200ff1077ac */ /* 0x000ea40008000c00 */
[----:B------:R-:W-:Y:S01]  /*0270*/  IMAD R3, R3, UR8, R2 ;  /* 0x0000000803037c24 */ /* 0x000fe2000f8e0202 */
[----:B------:R-:W3:Y:S01]  /*0280*/  LDS R7, [R6+-0x7c] ;  /* 0xffff840006077984 */ /* 0x000ee20000000800 */
[----:B------:R-:W4:Y:S03]  /*0290*/  LDCU UR4, c[0x3][0x20] ;  /* 0x00c00400ff0477ac */ /* 0x000f260008000800 */
[----:B------:R-:W5:Y:S01]  /*02a0*/  LDS R9, [R6+-0x4] ;  /* 0xfffffc0006097984 */ /* 0x000f620000000800 */
[----:B------:R-:W-:-:S03]  /*02b0*/  IADD3 R3, PT, PT, R3, -0x1, RZ ;  /* 0xffffffff03037810 */ /* 0x000fc60007ffe0ff */
[----:B------:R-:W2:Y:S04]  /*02c0*/  LDS R11, [R6] ;  /* 0x00000000060b7984 */ /* 0x000ea80000000800 */
[----:B------:R-:W4:Y:S04]  /*02d0*/  LDS R13, [R6+0x4] ;  /* 0x00000400060d7984 */ /* 0x000f280000000800 */
[----:B------:R-:W4:Y:S04]  /*02e0*/  LDS R15, [R6+0x7c] ;  /* 0x00007c00060f7984 */ /* 0x000f280000000800 */
[----:B------:R-:W4:Y:S04]  /*02f0*/  LDS R17, [R6+0x80] ;  /* 0x0000800006117984 */ /* 0x000f280000000800 */
[----:B------:R-:W4:Y:S01]  /*0300*/  LDS R19, [R6+0x84] ;  /* 0x0000840006137984 */ /* 0x000f220000000800 */
[----:B-1----:R-:W-:-:S04]  /*0310*/  FFMA R0, R0, UR12, RZ ;  /* 0x0000000c00007c23 */ /* 0x002fc800080000ff */
[----:B0-----:R-:W-:Y:S02]  /*0320*/  FFMA R0, R5, UR13, R0 ;  /* 0x0000000d05007c23 */ /* 0x001fe40008000000 */
[----:B------:R-:W0:Y:S02]  /*0330*/  LDC.64 R4, c[0x0][0x388] ;  /* 0x0000e200ff047b82 */ /* 0x000e240000000a00 */
[----:B---3--:R-:W-:-:S04]  /*0340*/  FFMA R0, R7, UR14, R0 ;  /* 0x0000000e07007c23 */ /* 0x008fc80008000000 */
[----:B-----5:R-:W-:-:S04]  /*0350*/  FFMA R0, R9, UR15, R0 ;  /* 0x0000000f09007c23 */ /* 0x020fc80008000000 */
[----:B--2---:R-:W-:-:S04]  /*0360*/  FFMA R0, R11, UR16, R0 ;  /* 0x000000100b007c23 */ /* 0x004fc80008000000 */
[----:B----4-:R-:W-:-:S04]  /*0370*/  FFMA R0, R13, UR17, R0 ;  /* 0x000000110d007c23 */ /* 0x010fc80008000000 */
[----:B------:R-:W-:-:S04]  /*0380*/  FFMA R0, R15, UR18, R0 ;  /* 0x000000120f007c23 */ /* 0x000fc80008000000 */
[----:B------:R-:W-:Y:S01]  /*0390*/  FFMA R0, R17, UR19, R0 ;  /* 0x0000001311007c23 */ /* 0x000fe20008000000 */
[----:B0-----:R-:W-:-:S04]  /*03a0*/  IMAD.WIDE.U32 R4, R3, 0x4, R4 ;  /* 0x0000000403047825 */ /* 0x001fc800078e0004 */
[----:B------:R-:W-:-:S05]  /*03b0*/  FFMA R19, R19, UR4, R0 ;  /* 0x0000000413137c23 */ /* 0x000fca0008000000 */
[----:B------:R-:W-:Y:S01]  /*03c0*/  STG.E desc[UR6][R4.64], R19 ;  /* 0x0000001304007986 */ /* 0x000fe2000c101906 */
[----:B------:R-:W-:Y:S05]  /*03d0*/  EXIT ;  /* 0x000000000000794d */ /* 0x000fea0003800000 */
.L_x_0:
[----:B------:R-:W-:-:S00]  /*03e0*/  BRA `(.L_x_0) ;  /* 0xfffffffc00fc7947 */ /* 0x000fc0000383ffff */
[----:B------:R-:W-:-:S00]  /*03f0*/  NOP ;  /* 0x0000000000007918 */ /* 0x000fc00000000000 */
        /* <DEDUP_REMOVED lines=8> */
.L_x_1:


//--------------------- .nv.shared._Z37convolution_tiled_2D_const_mem_kernelPfS_ii --------------------------
	.section	.nv.shared._Z37convolution_tiled_2D_const_mem_kernelPfS_ii,"aw",@nobits
	.sectionflags	@""
	.align	4
.nv.shared._Z37convolution_tiled_2D_const_mem_kernelPfS_ii:
	.zero		5120


//--------------------- .nv.shared.reserved.0     --------------------------
	.section	.nv.shared.reserved.0,"aw",@nobits
	.weak		__nv_reservedSMEM_offset_0_alias
	.size		__nv_reservedSMEM_offset_0_alias, 0, 64
	.other		__nv_reservedSMEM_offset_0_alias,@"STO_CUDA_RESERVED_SHARED STV_DEFAULT"
__nv_reservedSMEM_offset_0_alias:
	.zero		0
	.zero		64


//--------------------- .nv.constant0._Z37convolution_tiled_2D_const_mem_kernelPfS_ii --------------------------
	.section	.nv.constant0._Z37convolution_tiled_2D_const_mem_kernelPfS_ii,"a",@progbits
	.sectionflags	@""
	.align	4
.nv.constant0._Z37convolution_tiled_2D_const_mem_kernelPfS_ii:
	.zero		920


//--------------------- SYMBOLS --------------------------

	.type		.nv.reservedSmem.offset0,@object
	.size		.nv.reservedSmem.offset0,0x4
	.type		.nv.reservedSmem.cap,@object
	.size		.nv.reservedSmem.cap,0x4
